	.headerflags	@"EF_CUDA_TEXMODE_UNIFIED EF_CUDA_64BIT_ADDRESS EF_CUDA_ACCELERATORS EF_CUDA_SM90 EF_CUDA_VIRTUAL_SM(EF_CUDA_SM90)"
	.elftype	@"ET_EXEC"


//--------------------- .nv.info                  --------------------------
	.section	.nv.info,"",@"SHT_CUDA_INFO"
	.align	4


	//----- nvinfo : EIATTR_REGCOUNT
	.align		4
        /*0000*/ 	.byte	0x04, 0x2f
        /*0002*/ 	.short	(.L_3 - .L_2)
	.align		4
.L_2:
        /*0004*/ 	.word	index@(triton_red_fused_add_div_sqrt_sub_var_mean_49)
        /*0008*/ 	.word	0x00000015


	//----- nvinfo : EIATTR_MIN_STACK_SIZE
	.align		4
.L_3:
        /*000c*/ 	.byte	0x04, 0x12
        /*000e*/ 	.short	(.L_5 - .L_4)
	.align		4
.L_4:
        /*0010*/ 	.word	index@(triton_red_fused_add_div_sqrt_sub_var_mean_49)
        /*0014*/ 	.word	0x00000000


	//----- nvinfo : EIATTR_FRAME_SIZE
	.align		4
.L_5:
        /*0018*/ 	.byte	0x04, 0x11
        /*001a*/ 	.short	(.L_7 - .L_6)
	.align		4
.L_6:
        /*001c*/ 	.word	index@(triton_red_fused_add_div_sqrt_sub_var_mean_49)
        /*0020*/ 	.word	0x00000000


	//----- nvinfo : EIATTR_MIN_STACK_SIZE
	.align		4
.L_7:
        /*0024*/ 	.byte	0x04, 0x12
        /*0026*/ 	.short	(.L_9 - .L_8)
	.align		4
.L_8:
        /*0028*/ 	.word	index@(triton_red_fused_add_div_sqrt_sub_var_mean_49)
        /*002c*/ 	.word	0x00000000
.L_9:


//--------------------- .nv.info.triton_red_fused_add_div_sqrt_sub_var_mean_49 --------------------------
	.section	.nv.info.triton_red_fused_add_div_sqrt_sub_var_mean_49,"",@"SHT_CUDA_INFO"
	.sectionflags	@""
	.align	4


	//----- nvinfo : EIATTR_CUDA_API_VERSION
	.align		4
        /*0000*/ 	.byte	0x04, 0x37
        /*0002*/ 	.short	(.L_11 - .L_10)
.L_10:
        /*0004*/ 	.word	0x0000007c


	//----- nvinfo : EIATTR_KPARAM_INFO
	.align		4
.L_11:
        /*0008*/ 	.byte	0x04, 0x17
        /*000a*/ 	.short	(.L_13 - .L_12)
.L_12:
        /*000c*/ 	.word	0x00000000
        /*0010*/ 	.short	0x0004
        /*0012*/ 	.short	0x001c
        /*0014*/ 	.byte	0x00, 0xf0, 0x11, 0x00


	//----- nvinfo : EIATTR_KPARAM_INFO
	.align		4
.L_13:
        /*0018*/ 	.byte	0x04, 0x17
        /*001a*/ 	.short	(.L_15 - .L_14)
.L_14:
        /*001c*/ 	.word	0x00000000
        /*0020*/ 	.short	0x0003
        /*0022*/ 	.short	0x0018
        /*0024*/ 	.byte	0x00, 0xf0, 0x11, 0x00


	//----- nvinfo : EIATTR_KPARAM_INFO
	.align		4
.L_15:
        /*0028*/ 	.byte	0x04, 0x17
        /*002a*/ 	.short	(.L_17 - .L_16)
.L_16:
        /*002c*/ 	.word	0x00000000
        /*0030*/ 	.short	0x0002
        /*0032*/ 	.short	0x0010
        /*0034*/ 	.byte	0x00, 0xf4, 0x21, 0x00


	//----- nvinfo : EIATTR_KPARAM_INFO
	.align		4
.L_17:
        /*0038*/ 	.byte	0x04, 0x17
        /*003a*/ 	.short	(.L_19 - .L_18)
.L_18:
        /*003c*/ 	.word	0x00000000
        /*0040*/ 	.short	0x0001
        /*0042*/ 	.short	0x0008
        /*0044*/ 	.byte	0x00, 0xf4, 0x21, 0x00


	//----- nvinfo : EIATTR_KPARAM_INFO
	.align		4
.L_19:
        /*0048*/ 	.byte	0x04, 0x17
        /*004a*/ 	.short	(.L_21 - .L_20)
.L_20:
        /*004c*/ 	.word	0x00000000
        /*0050*/ 	.short	0x0000
        /*0052*/ 	.short	0x0000
        /*0054*/ 	.byte	0x00, 0xf4, 0x21, 0x00


	//----- nvinfo : EIATTR_SPARSE_MMA_MASK
	.align		4
.L_21:
        /*0058*/ 	.byte	0x03, 0x50
        /*005a*/ 	.short	0x0000


	//----- nvinfo : EIATTR_MAXREG_COUNT
	.align		4
        /*005c*/ 	.byte	0x03, 0x1b
        /*005e*/ 	.short	0x0080


	//----- nvinfo : EIATTR_COOP_GROUP_MASK_REGIDS
	.align		4
        /*0060*/ 	.byte	0x04, 0x29
        /*0062*/ 	.short	(.L_23 - .L_22)


	//   ....[0]....
.L_22:
        /*0064*/ 	.word	0xffffffff


	//   ....[1]....
        /*0068*/ 	.word	0xffffffff


	//   ....[2]....
        /*006c*/ 	.word	0xffffffff


	//   ....[3]....
        /*0070*/ 	.word	0xffffffff


	//   ....[4]....
        /*0074*/ 	.word	0xffffffff


	//   ....[5]....
        /*0078*/ 	.word	0xffffffff


	//   ....[6]....
        /*007c*/ 	.word	0xffffffff


	//   ....[7]....
        /*0080*/ 	.word	0xffffffff


	//   ....[8]....
        /*0084*/ 	.word	0xffffffff


	//   ....[9]....
        /*0088*/ 	.word	0xffffffff


	//   ....[10]....
        /*008c*/ 	.word	0xffffffff


	//   ....[11]....
        /*0090*/ 	.word	0xffffffff


	//   ....[12]....
        /*0094*/ 	.word	0xffffffff


	//   ....[13]....
        /*0098*/ 	.word	0xffffffff


	//   ....[14]....
        /*009c*/ 	.word	0xffffffff


	//   ....[15]....
        /*00a0*/ 	.word	0xffffffff


	//   ....[16]....
        /*00a4*/ 	.word	0xffffffff


	//   ....[17]....
        /*00a8*/ 	.word	0xffffffff


	//   ....[18]....
        /*00ac*/ 	.word	0xffffffff


	//   ....[19]....
        /*00b0*/ 	.word	0xffffffff


	//   ....[20]....
        /*00b4*/ 	.word	0xffffffff


	//   ....[21]....
        /*00b8*/ 	.word	0xffffffff


	//----- nvinfo : EIATTR_COOP_GROUP_INSTR_OFFSETS
	.align		4
.L_23:
        /*00bc*/ 	.byte	0x04, 0x28
        /*00be*/ 	.short	(.L_25 - .L_24)


	//   ....[0]....
.L_24:
        /*00c0*/ 	.word	0x000001c0


	//   ....[1]....
        /*00c4*/ 	.word	0x000001f0


	//   ....[2]....
        /*00c8*/ 	.word	0x00000230


	//   ....[3]....
        /*00cc*/ 	.word	0x00000260


	//   ....[4]....
        /*00d0*/ 	.word	0x000002a0


	//   ....[5]....
        /*00d4*/ 	.word	0x000002d0


	//   ....[6]....
        /*00d8*/ 	.word	0x00000330


	//   ....[7]....
        /*00dc*/ 	.word	0x00000350


	//   ....[8]....
        /*00e0*/ 	.word	0x000003c0


	//   ....[9]....
        /*00e4*/ 	.word	0x00000400


	//   ....[10]....
        /*00e8*/ 	.word	0x000004d0


	//   ....[11]....
        /*00ec*/ 	.word	0x000004e0


	//   ....[12]....
        /*00f0*/ 	.word	0x000004f0


	//   ....[13]....
        /*00f4*/ 	.word	0x00000530


	//   ....[14]....
        /*00f8*/ 	.word	0x00000640


	//   ....[15]....
        /*00fc*/ 	.word	0x000006d0


	//   ....[16]....
        /*0100*/ 	.word	0x000006f0


	//   ....[17]....
        /*0104*/ 	.word	0x00000780


	//   ....[18]....
        /*0108*/ 	.word	0x000007f0


	//   ....[19]....
        /*010c*/ 	.word	0x00000840


	//   ....[20]....
        /*0110*/ 	.word	0x00000910


	//   ....[21]....
        /*0114*/ 	.word	0x00000960


	//----- nvinfo : EIATTR_EXIT_INSTR_OFFSETS
	.align		4
.L_25:
        /*0118*/ 	.byte	0x04, 0x1c
        /*011a*/ 	.short	(.L_27 - .L_26)


	//   ....[0]....
.L_26:
        /*011c*/ 	.word	0x00000ca0


	//----- nvinfo : EIATTR_REQNTID
	.align		4
.L_27:
        /*0120*/ 	.byte	0x04, 0x10
        /*0122*/ 	.short	(.L_29 - .L_28)
.L_28:
        /*0124*/ 	.word	0x00000200
        /*0128*/ 	.word	0x00000001
        /*012c*/ 	.word	0x00000001


	//----- nvinfo : EIATTR_CBANK_PARAM_SIZE
	.align		4
.L_29:
        /*0130*/ 	.byte	0x03, 0x19
        /*0132*/ 	.short	0x0020


	//----- nvinfo : EIATTR_PARAM_CBANK
	.align		4
        /*0134*/ 	.byte	0x04, 0x0a
        /*0136*/ 	.short	(.L_31 - .L_30)
	.align		4
.L_30:
        /*0138*/ 	.word	index@(.nv.constant0.triton_red_fused_add_div_sqrt_sub_var_mean_49)
        /*013c*/ 	.short	0x0210
        /*013e*/ 	.short	0x0020


	//----- nvinfo : EIATTR_SW_WAR
	.align		4
.L_31:
        /*0140*/ 	.byte	0x04, 0x36
        /*0142*/ 	.short	(.L_33 - .L_32)
.L_32:
        /*0144*/ 	.word	0x00000008
.L_33:


//--------------------- .nv.callgraph             --------------------------
	.section	.nv.callgraph,"",@"SHT_CUDA_CALLGRAPH"
	.align	4
	.sectionentsize	8
	.align		4
        /*0000*/ 	.word	0x00000000
	.align		4
        /*0004*/ 	.word	0xffffffff
	.align		4
        /*0008*/ 	.word	0x00000000
	.align		4
        /*000c*/ 	.word	0xfffffffe
	.align		4
        /*0010*/ 	.word	0x00000000
	.align		4
        /*0014*/ 	.word	0xfffffffd
	.align		4
        /*0018*/ 	.word	0x00000000
	.align		4
        /*001c*/ 	.word	0xfffffffc


//--------------------- .nv.constant4             --------------------------
	.section	.nv.constant4,"a",@progbits
	.align	8
	.align		8
.nv.constant4:
        /*0000*/ 	.dword	_$_str
	.align		8
        /*0008*/ 	.dword	_$_str_$_2


//--------------------- .text.triton_red_fused_add_div_sqrt_sub_var_mean_49 --------------------------
	.section	.text.triton_red_fused_add_div_sqrt_sub_var_mean_49,"ax",@progbits
	.sectionflags	@"SHF_BARRIERS=1"
	.align	128
        .global         triton_red_fused_add_div_sqrt_sub_var_mean_49
        .type           triton_red_fused_add_div_sqrt_sub_var_mean_49,@function
        .size           triton_red_fused_add_div_sqrt_sub_var_mean_49,(.L_x_1 - triton_red_fused_add_div_sqrt_sub_var_mean_49)
        .other          triton_red_fused_add_div_sqrt_sub_var_mean_49,@"STO_CUDA_ENTRY STV_DEFAULT"
triton_red_fused_add_div_sqrt_sub_var_mean_49:
.text.triton_red_fused_add_div_sqrt_sub_var_mean_49:
[----:B------:R-:W-:Y:S01]  /*0000*/  LDC R1, c[0x0][0x28] ;  /* 0x00000a00ff017b82 */ /* 0x000fe20000000800 */
[----:B------:R-:W1:Y:S07]  /*0010*/  S2R R14, SR_TID.X ;  /* 0x00000000000e7919 */ /* 0x000e6e0000002100 */
[----:B------:R-:W2:Y:S01]  /*0020*/  LDC.64 R2, c[0x0][0x218] ;  /* 0x00008600ff027b82 */ /* 0x000ea20000000a00 */
[----:B------:R-:W-:Y:S01]  /*0030*/  ULDC.64 UR6, c[0x0][0x208] ;  /* 0x0000820000067ab9 */ /* 0x000fe20000000a00 */
[----:B------:R-:W3:Y:S01]  /*0040*/  S2R R9, SR_CTAID.X ;  /* 0x0000000000097919 */ /* 0x000ee20000002500 */
[----:B-1----:R-:W-:-:S04]  /*0050*/  SHF.L.U32 R10, R14, 0x2, RZ ;  /* 0x000000020e0a7819 */ /* 0x002fc800000006ff */
[----:B------:R-:W-:-:S04]  /*0060*/  LOP3.LUT R8, R10, 0x7fc, RZ, 0xc0, !PT ;  /* 0x000007fc0a087812 */ /* 0x000fc800078ec0ff */
[----:B---3--:R-:W-:-:S05]  /*0070*/  LEA R8, R9, R8, 0xb ;  /* 0x0000000809087211 */ /* 0x008fca00078e58ff */
[----:B--2---:R-:W-:-:S05]  /*0080*/  IMAD.WIDE R2, R8, 0x4, R2 ;  /* 0x0000000408027825 */ /* 0x004fca00078e0202 */
[----:B------:R-:W2:Y:S01]  /*0090*/  LDG.E.EL.128 R4, desc[UR6][R2.64] ;  /* 0x0000000602047981 */ /* 0x000ea2000c2e1d00 */
[----:B------:R-:W1:Y:S01]  /*00a0*/  S2UR UR5, SR_CgaCtaId ;  /* 0x00000000000579c3 */ /* 0x000e620000008800 */
[C---:B------:R-:W-:Y:S01]  /*00b0*/  LOP3.LUT P0, RZ, R14.reuse, 0x1f, RZ, 0xc0, !PT ;  /* 0x0000001f0eff7812 */ /* 0x040fe2000780c0ff */
[----:B------:R-:W-:Y:S01]  /*00c0*/  UMOV UR4, 0x400 ;  /* 0x0000040000047882 */ /* 0x000fe20000000000 */
[----:B------:R-:W-:-:S11]  /*00d0*/  ISETP.GE.AND P1, PT, R14, 0x10, PT ;  /* 0x000000100e00780c */ /* 0x000fd60003f26270 */
[----:B------:R-:W-:Y:S01]  /*00e0*/  @!P0 MOV R18, 0x43000000 ;  /* 0x4300000000128802 */ /* 0x000fe20000000f00 */
[----:B-1----:R-:W-:Y:S01]  /*00f0*/  UPRMT UR4, UR5, 0x654, UR4 ;  /* 0x0000065405047896 */ /* 0x002fe20008000004 */
[----:B--2---:R-:W-:-:S04]  /*0100*/  FADD R5, -R4, R5 ;  /* 0x0000000504057221 */ /* 0x004fc80000000100 */
[C---:B------:R-:W-:Y:S01]  /*0110*/  FFMA R15, R5.reuse, 0.5, R4 ;  /* 0x3f000000050f7823 */ /* 0x040fe20000000004 */
[----:B------:R-:W-:-:S03]  /*0120*/  FMUL R0, R5, R5 ;  /* 0x0000000505007220 */ /* 0x000fc60000400000 */
[----:B------:R-:W-:Y:S01]  /*0130*/  FADD R6, R6, -R15 ;  /* 0x8000000f06067221 */ /* 0x000fe20000000000 */
[----:B------:R-:W-:-:S03]  /*0140*/  FFMA R0, R0, 0.5, RZ ;  /* 0x3f00000000007823 */ /* 0x000fc600000000ff */
[C---:B------:R-:W-:Y:S01]  /*0150*/  FFMA R4, R6.reuse, 0.3333333432674407959, R15 ;  /* 0x3eaaaaab06047823 */ /* 0x040fe2000000000f */
[----:B------:R-:W-:-:S03]  /*0160*/  FMUL R5, R6, R6 ;  /* 0x0000000606057220 */ /* 0x000fc60000400000 */
[----:B------:R-:W-:Y:S01]  /*0170*/  FADD R7, R7, -R4 ;  /* 0x8000000407077221 */ /* 0x000fe20000000000 */
[----:B------:R-:W-:-:S03]  /*0180*/  FFMA R15, R6, R6, R5 ;  /* 0x00000006060f7223 */ /* 0x000fc60000000005 */
[C---:B------:R-:W-:Y:S01]  /*0190*/  FFMA R4, R7.reuse, 0.25, R4 ;  /* 0x3e80000007047823 */ /* 0x040fe20000000004 */
[----:B------:R-:W-:Y:S01]  /*01a0*/  FMUL R5, R7, R7 ;  /* 0x0000000707057220 */ /* 0x000fe20000400000 */
[----:B------:R-:W-:-:S03]  /*01b0*/  FFMA R0, R15, 0.3333333432674407959, R0 ;  /* 0x3eaaaaab0f007823 */ /* 0x000fc60000000000 */
[----:B------:R-:W1:Y:S01]  /*01c0*/  SHFL.BFLY PT, R7, R4, 0x10, 0x1f ;  /* 0x0e001f0004077f89 */ /* 0x000e6200000e0000 */
[----:B------:R-:W-:-:S04]  /*01d0*/  FMUL R5, R5, 3 ;  /* 0x4040000005057820 */ /* 0x000fc80000400000 */
[----:B------:R-:W-:-:S05]  /*01e0*/  FFMA R0, R5, 0.25, R0 ;  /* 0x3e80000005007823 */ /* 0x000fca0000000000 */
[----:B------:R-:W2:Y:S01]  /*01f0*/  SHFL.BFLY PT, R5, R0, 0x10, 0x1f ;  /* 0x0e001f0000057f89 */ /* 0x000ea200000e0000 */
[----:B-1----:R-:W-:-:S04]  /*0200*/  FADD R7, -R4, R7 ;  /* 0x0000000704077221 */ /* 0x002fc80000000100 */
[C---:B------:R-:W-:Y:S01]  /*0210*/  FFMA R6, R7.reuse, 0.5, R4 ;  /* 0x3f00000007067823 */ /* 0x040fe20000000004 */
[----:B------:R-:W-:-:S04]  /*0220*/  FMUL.M4 R16, R7, R7 ;  /* 0x0000000707107220 */ /* 0x000fc80000600000 */
[----:B------:R-:W1:Y:S01]  /*0230*/  SHFL.BFLY PT, R7, R6, 0x8, 0x1f ;  /* 0x0d001f0006077f89 */ /* 0x000e6200000e0000 */
[----:B--2---:R-:W-:-:S04]  /*0240*/  FADD R5, R0, R5 ;  /* 0x0000000500057221 */ /* 0x004fc80000000000 */
[----:B------:R-:W-:-:S05]  /*0250*/  FFMA R5, R16, 0.5, R5 ;  /* 0x3f00000010057823 */ /* 0x000fca0000000005 */
[----:B------:R-:W2:Y:S01]  /*0260*/  SHFL.BFLY PT, R16, R5, 0x8, 0x1f ;  /* 0x0d001f0005107f89 */ /* 0x000ea200000e0000 */
[----:B-1----:R-:W-:-:S04]  /*0270*/  FADD R7, -R6, R7 ;  /* 0x0000000706077221 */ /* 0x002fc80000000100 */
[C---:B------:R-:W-:Y:S01]  /*0280*/  FFMA R4, R7.reuse, 0.5, R6 ;  /* 0x3f00000007047823 */ /* 0x040fe20000000006 */
[----:B------:R-:W-:-:S04]  /*0290*/  FMUL.M8 R7, R7, R7 ;  /* 0x0000000707077220 */ /* 0x000fc80000700000 */
[----:B------:R-:W1:Y:S01]  /*02a0*/  SHFL.BFLY PT, R15, R4, 0x4, 0x1f ;  /* 0x0c801f00040f7f89 */ /* 0x000e6200000e0000 */
[----:B--2---:R-:W-:-:S04]  /*02b0*/  FADD R16, R5, R16 ;  /* 0x0000001005107221 */ /* 0x004fc80000000000 */
[----:B------:R-:W-:-:S05]  /*02c0*/  FFMA R7, R7, 0.5, R16 ;  /* 0x3f00000007077823 */ /* 0x000fca0000000010 */
[----:B------:R-:W2:Y:S01]  /*02d0*/  SHFL.BFLY PT, R0, R7, 0x4, 0x1f ;  /* 0x0c801f0007007f89 */ /* 0x000ea200000e0000 */
[----:B-1----:R-:W-:-:S04]  /*02e0*/  FADD R15, -R4, R15 ;  /* 0x0000000f040f7221 */ /* 0x002fc80000000100 */
[C---:B------:R-:W-:Y:S01]  /*02f0*/  FMUL R6, R15.reuse, R15 ;  /* 0x0000000f0f067220 */ /* 0x040fe20000400000 */
[----:B------:R-:W-:-:S03]  /*0300*/  FFMA R15, R15, 0.5, R4 ;  /* 0x3f0000000f0f7823 */ /* 0x000fc60000000004 */
[----:B------:R-:W-:Y:S01]  /*0310*/  FMUL R5, R6, 16 ;  /* 0x4180000006057820 */ /* 0x000fe20000400000 */
[----:B--2---:R-:W-:Y:S01]  /*0320*/  FADD R0, R7, R0 ;  /* 0x0000000007007221 */ /* 0x004fe20000000000 */
[----:B------:R-:W1:Y:S03]  /*0330*/  SHFL.BFLY PT, R6, R15, 0x2, 0x1f ;  /* 0x0c401f000f067f89 */ /* 0x000e6600000e0000 */
[----:B------:R-:W-:-:S05]  /*0340*/  FFMA R0, R5, 0.5, R0 ;  /* 0x3f00000005007823 */ /* 0x000fca0000000000 */
[----:B------:R-:W2:Y:S01]  /*0350*/  SHFL.BFLY PT, R5, R0, 0x2, 0x1f ;  /* 0x0c401f0000057f89 */ /* 0x000ea200000e0000 */
[----:B-1----:R-:W-:-:S04]  /*0360*/  FADD R6, -R15, R6 ;  /* 0x000000060f067221 */ /* 0x002fc80000000100 */
[C---:B------:R-:W-:Y:S01]  /*0370*/  FMUL R4, R6.reuse, R6 ;  /* 0x0000000606047220 */ /* 0x040fe20000400000 */
[----:B------:R-:W-:Y:S01]  /*0380*/  FFMA R6, R6, 0.5, R15 ;  /* 0x3f00000006067823 */ /* 0x000fe2000000000f */
[----:B------:R-:W-:Y:S01]  /*0390*/  SHF.R.U32.HI R15, RZ, 0x3, R14 ;  /* 0x00000003ff0f7819 */ /* 0x000fe2000001160e */
[----:B--2---:R-:W-:Y:S01]  /*03a0*/  FADD R5, R0, R5 ;  /* 0x0000000500057221 */ /* 0x004fe20000000000 */
[----:B------:R-:W-:Y:S02]  /*03b0*/  FMUL R4, R4, 32 ;  /* 0x4200000004047820 */ /* 0x000fe40000400000 */
[----:B------:R-:W1:Y:S01]  /*03c0*/  SHFL.BFLY PT, R7, R6, 0x1, 0x1f ;  /* 0x0c201f0006077f89 */ /* 0x000e6200000e0000 */
[----:B------:R-:W-:Y:S01]  /*03d0*/  LOP3.LUT R15, R15, 0x3c, RZ, 0xc0, !PT ;  /* 0x0000003c0f0f7812 */ /* 0x000fe200078ec0ff */
[----:B------:R-:W-:-:S04]  /*03e0*/  FFMA R4, R4, 0.5, R5 ;  /* 0x3f00000004047823 */ /* 0x000fc80000000005 */
[----:B------:R-:W-:Y:S04]  /*03f0*/  @!P0 STS [R15+UR4+0x80], R18 ;  /* 0x000080120f008988 */ /* 0x000fe80008000804 */
[----:B------:R-:W2:Y:S01]  /*0400*/  SHFL.BFLY PT, R5, R4, 0x1, 0x1f ;  /* 0x0c201f0004057f89 */ /* 0x000ea200000e0000 */
[----:B-1----:R-:W-:-:S04]  /*0410*/  FADD R7, -R6, R7 ;  /* 0x0000000706077221 */ /* 0x002fc80000000100 */
[C---:B------:R-:W-:Y:S01]  /*0420*/  FMUL R0, R7.reuse, R7 ;  /* 0x0000000707007220 */ /* 0x040fe20000400000 */
[----:B------:R-:W-:-:S03]  /*0430*/  FFMA R6, R7, 0.5, R6 ;  /* 0x3f00000007067823 */ /* 0x000fc60000000006 */
[----:B------:R-:W-:Y:S01]  /*0440*/  FMUL R0, R0, 64 ;  /* 0x4280000000007820 */ /* 0x000fe20000400000 */
[----:B--2---:R-:W-:Y:S01]  /*0450*/  FADD R5, R4, R5 ;  /* 0x0000000504057221 */ /* 0x004fe20000000000 */
[----:B------:R-:W-:Y:S03]  /*0460*/  @!P0 STS [R15+UR4], R6 ;  /* 0x000000060f008988 */ /* 0x000fe60008000804 */
[----:B------:R-:W-:-:S05]  /*0470*/  FFMA R0, R0, 0.5, R5 ;  /* 0x3f00000000007823 */ /* 0x000fca0000000005 */
[----:B------:R-:W-:Y:S01]  /*0480*/  @!P0 STS [R15+UR4+0x40], R0 ;  /* 0x000040000f008988 */ /* 0x000fe20008000804 */
[----:B------:R-:W-:Y:S06]  /*0490*/  BAR.SYNC.DEFER_BLOCKING 0x0 ;  /* 0x0000000000007b1d */ /* 0x000fec0000010000 */
[----:B------:R-:W1:Y:S04]  /*04a0*/  @!P1 LDS R11, [R10+UR4+0x80] ;  /* 0x000080040a0b9984 */ /* 0x000e680008000800 */
[----:B------:R-:W2:Y:S04]  /*04b0*/  @!P1 LDS R13, [R10+UR4] ;  /* 0x000000040a0d9984 */ /* 0x000ea80008000800 */
[----:B------:R-:W3:Y:S04]  /*04c0*/  @!P1 LDS R12, [R10+UR4+0x40] ;  /* 0x000040040a0c9984 */ /* 0x000ee80008000800 */
[----:B-1----:R-:W1:Y:S04]  /*04d0*/  SHFL.BFLY PT, R16, R11, 0x8, 0x1f ;  /* 0x0d001f000b107f89 */ /* 0x002e6800000e0000 */
[----:B--2---:R-:W2:Y:S04]  /*04e0*/  SHFL.BFLY PT, R6, R13, 0x8, 0x1f ;  /* 0x0d001f000d067f89 */ /* 0x004ea800000e0000 */
[----:B---3--:R-:W3:Y:S01]  /*04f0*/  SHFL.BFLY PT, R15, R12, 0x8, 0x1f ;  /* 0x0d001f000c0f7f89 */ /* 0x008ee200000e0000 */
[----:B-1----:R-:W-:-:S04]  /*0500*/  FADD R4, R11, R16 ;  /* 0x000000100b047221 */ /* 0x002fc80000000000 */
[C---:B------:R-:W-:Y:S01]  /*0510*/  FMUL R7, R4.reuse, 0.25 ;  /* 0x3e80000004077820 */ /* 0x040fe20000400000 */
[C---:B------:R-:W-:Y:S01]  /*0520*/  FSETP.GEU.AND P1, PT, |R4|.reuse, 1.175494350822287508e-38, PT ;  /* 0x008000000400780b */ /* 0x040fe20003f2e200 */
[----:B------:R-:W1:Y:S01]  /*0530*/  SHFL.BFLY PT, R5, R4, 0x4, 0x1f ;  /* 0x0c801f0004057f89 */ /* 0x000e6200000e0000 */
[----:B------:R-:W-:Y:S01]  /*0540*/  FSETP.GT.AND P0, PT, |R4|, 8.50705917302346158658e+37, PT ;  /* 0x7e8000000400780b */ /* 0x000fe20003f04200 */
[----:B--2---:R-:W-:Y:S01]  /*0550*/  FADD R6, -R13, R6 ;  /* 0x000000060d067221 */ /* 0x004fe20000000100 */
[----:B---3--:R-:W-:Y:S02]  /*0560*/  FADD R15, R12, R15 ;  /* 0x0000000f0c0f7221 */ /* 0x008fe40000000000 */
[----:B------:R-:W-:Y:S01]  /*0570*/  FSEL R7, R7, R4, P0 ;  /* 0x0000000407077208 */ /* 0x000fe20000000000 */
[----:B------:R-:W-:-:S04]  /*0580*/  FMUL R18, R6, R6 ;  /* 0x0000000606127220 */ /* 0x000fc80000400000 */
[----:B------:R-:W-:Y:S02]  /*0590*/  FMUL R18, R11, R18 ;  /* 0x000000120b127220 */ /* 0x000fe40000400000 */
[----:B------:R-:W-:Y:S02]  /*05a0*/  @!P1 FMUL R7, R7, 16777216 ;  /* 0x4b80000007079820 */ /* 0x000fe40000400000 */
[----:B------:R-:W-:-:S04]  /*05b0*/  @P0 FMUL R16, R16, 0.25 ;  /* 0x3e80000010100820 */ /* 0x000fc80000400000 */
[----:B------:R-:W2:Y:S01]  /*05c0*/  MUFU.RCP R7, R7 ;  /* 0x0000000700077308 */ /* 0x000ea20000001000 */
[----:B------:R-:W-:Y:S01]  /*05d0*/  @!P1 FMUL R16, R16, 16777216 ;  /* 0x4b80000010109820 */ /* 0x000fe20000400000 */
[C---:B------:R-:W-:Y:S01]  /*05e0*/  FSETP.NEU.AND P1, PT, R4.reuse, RZ, PT ;  /* 0x000000ff0400720b */ /* 0x040fe20003f2d000 */
[----:B-1----:R-:W-:-:S04]  /*05f0*/  FADD R0, R4, R5 ;  /* 0x0000000504007221 */ /* 0x002fc80000000000 */
[C---:B------:R-:W-:Y:S01]  /*0600*/  FMUL R17, R0.reuse, 0.25 ;  /* 0x3e80000000117820 */ /* 0x040fe20000400000 */
[C---:B------:R-:W-:Y:S02]  /*0610*/  FSETP.GEU.AND P2, PT, |R0|.reuse, 1.175494350822287508e-38, PT ;  /* 0x008000000000780b */ /* 0x040fe40003f4e200 */
[----:B------:R-:W-:Y:S01]  /*0620*/  FSETP.GT.AND P0, PT, |R0|, 8.50705917302346158658e+37, PT ;  /* 0x7e8000000000780b */ /* 0x000fe20003f04200 */
[----:B--2---:R-:W-:Y:S02]  /*0630*/  FMUL R16, R7, R16 ;  /* 0x0000001007107220 */ /* 0x004fe40000400000 */
[----:B------:R-:W1:Y:S01]  /*0640*/  SHFL.BFLY PT, R7, R0, 0x2, 0x1f ;  /* 0x0c401f0000077f89 */ /* 0x000e6200000e0000 */
[----:B------:R-:W-:Y:S02]  /*0650*/  FSEL R17, R17, R0, P0 ;  /* 0x0000000011117208 */ /* 0x000fe40000000000 */
[----:B------:R-:W-:Y:S02]  /*0660*/  FSEL R16, R16, RZ, P1 ;  /* 0x000000ff10107208 */ /* 0x000fe40000800000 */
[----:B------:R-:W-:-:S03]  /*0670*/  FSETP.NEU.AND P1, PT, R0, RZ, PT ;  /* 0x000000ff0000720b */ /* 0x000fc60003f2d000 */
[----:B------:R-:W-:Y:S01]  /*0680*/  @!P2 FMUL R17, R17, 16777216 ;  /* 0x4b8000001111a820 */ /* 0x000fe20000400000 */
[----:B------:R-:W-:Y:S01]  /*0690*/  FFMA R13, R6, R16, R13 ;  /* 0x00000010060d7223 */ /* 0x000fe2000000000d */
[----:B------:R-:W-:Y:S01]  /*06a0*/  FFMA R15, R16, R18, R15 ;  /* 0x00000012100f7223 */ /* 0x000fe2000000000f */
[----:B------:R-:W-:Y:S01]  /*06b0*/  @P0 FMUL R5, R5, 0.25 ;  /* 0x3e80000005050820 */ /* 0x000fe20000400000 */
[----:B------:R-:W2:Y:S02]  /*06c0*/  MUFU.RCP R18, R17 ;  /* 0x0000001100127308 */ /* 0x000ea40000001000 */
[----:B------:R-:W3:Y:S01]  /*06d0*/  SHFL.BFLY PT, R12, R13, 0x4, 0x1f ;  /* 0x0c801f000d0c7f89 */ /* 0x000ee200000e0000 */
[----:B------:R-:W-:-:S03]  /*06e0*/  @!P2 FMUL R5, R5, 16777216 ;  /* 0x4b8000000505a820 */ /* 0x000fc60000400000 */
[----:B------:R-:W4:Y:S01]  /*06f0*/  SHFL.BFLY PT, R16, R15, 0x4, 0x1f ;  /* 0x0c801f000f107f89 */ /* 0x000f2200000e0000 */
[----:B-1----:R-:W-:Y:S01]  /*0700*/  FADD R6, R0, R7 ;  /* 0x0000000700067221 */ /* 0x002fe20000000000 */
[----:B--2---:R-:W-:-:S03]  /*0710*/  FMUL R18, R18, R5 ;  /* 0x0000000512127220 */ /* 0x004fc60000400000 */
[C---:B------:R-:W-:Y:S01]  /*0720*/  FMUL R5, R6.reuse, 0.25 ;  /* 0x3e80000006057820 */ /* 0x040fe20000400000 */
[C---:B------:R-:W-:Y:S02]  /*0730*/  FSETP.GEU.AND P2, PT, |R6|.reuse, 1.175494350822287508e-38, PT ;  /* 0x008000000600780b */ /* 0x040fe40003f4e200 */
[----:B------:R-:W-:Y:S02]  /*0740*/  FSETP.GT.AND P0, PT, |R6|, 8.50705917302346158658e+37, PT ;  /* 0x7e8000000600780b */ /* 0x000fe40003f04200 */
[----:B------:R-:W-:Y:S02]  /*0750*/  FSEL R18, R18, RZ, P1 ;  /* 0x000000ff12127208 */ /* 0x000fe40000800000 */
[----:B------:R-:W-:Y:S01]  /*0760*/  FSEL R17, R5, R6, P0 ;  /* 0x0000000605117208 */ /* 0x000fe20000000000 */
[----:B---3--:R-:W-:Y:S01]  /*0770*/  FADD R12, -R13, R12 ;  /* 0x0000000c0d0c7221 */ /* 0x008fe20000000100 */
[----:B------:R-:W1:Y:S03]  /*0780*/  SHFL.BFLY PT, R5, R6, 0x1, 0x1f ;  /* 0x0c201f0006057f89 */ /* 0x000e6600000e0000 */
[C---:B------:R-:W-:Y:S01]  /*0790*/  FMUL R11, R12.reuse, R12 ;  /* 0x0000000c0c0b7220 */ /* 0x040fe20000400000 */
[----:B------:R-:W-:Y:S01]  /*07a0*/  FFMA R12, R12, R18, R13 ;  /* 0x000000120c0c7223 */ /* 0x000fe2000000000d */
[----:B------:R-:W-:Y:S01]  /*07b0*/  @!P2 FMUL R17, R17, 16777216 ;  /* 0x4b8000001111a820 */ /* 0x000fe20000400000 */
[----:B----4-:R-:W-:Y:S01]  /*07c0*/  FADD R15, R15, R16 ;  /* 0x000000100f0f7221 */ /* 0x010fe20000000000 */
[----:B------:R-:W-:Y:S01]  /*07d0*/  FMUL R11, R4, R11 ;  /* 0x0000000b040b7220 */ /* 0x000fe20000400000 */
[----:B------:R-:W-:Y:S01]  /*07e0*/  @P0 FMUL R7, R7, 0.25 ;  /* 0x3e80000007070820 */ /* 0x000fe20000400000 */
[----:B------:R-:W2:Y:S01]  /*07f0*/  SHFL.BFLY PT, R13, R12, 0x2, 0x1f ;  /* 0x0c401f000c0d7f89 */ /* 0x000ea200000e0000 */
[----:B------:R-:W3:Y:S01]  /*0800*/  MUFU.RCP R4, R17 ;  /* 0x0000001100047308 */ /* 0x000ee20000001000 */
[----:B------:R-:W-:Y:S01]  /*0810*/  FFMA R11, R18, R11, R15 ;  /* 0x0000000b120b7223 */ /* 0x000fe2000000000f */
[----:B------:R-:W-:Y:S01]  /*0820*/  @!P2 FMUL R7, R7, 16777216 ;  /* 0x4b8000000707a820 */ /* 0x000fe20000400000 */
[----:B------:R-:W-:-:S03]  /*0830*/  FSETP.NEU.AND P0, PT, R6, RZ, PT ;  /* 0x000000ff0600720b */ /* 0x000fc60003f0d000 */
[----:B------:R-:W4:Y:S01]  /*0840*/  SHFL.BFLY PT, R16, R11, 0x2, 0x1f ;  /* 0x0c401f000b107f89 */ /* 0x000f2200000e0000 */
[----:B---3--:R-:W-:Y:S01]  /*0850*/  FMUL R4, R4, R7 ;  /* 0x0000000704047220 */ /* 0x008fe20000400000 */
[----:B-1----:R-:W-:-:S04]  /*0860*/  FADD R7, R6, R5 ;  /* 0x0000000506077221 */ /* 0x002fc80000000000 */
[----:B------:R-:W-:Y:S01]  /*0870*/  FSEL R15, R4, RZ, P0 ;  /* 0x000000ff040f7208 */ /* 0x000fe20000000000 */
[C---:B------:R-:W-:Y:S01]  /*0880*/  FMUL R18, R7.reuse, 0.25 ;  /* 0x3e80000007127820 */ /* 0x040fe20000400000 */
[C---:B------:R-:W-:Y:S01]  /*0890*/  FSETP.GEU.AND P1, PT, |R7|.reuse, 1.175494350822287508e-38, PT ;  /* 0x008000000700780b */ /* 0x040fe20003f2e200 */
[----:B--2---:R-:W-:Y:S01]  /*08a0*/  FADD R13, -R12, R13 ;  /* 0x0000000d0c0d7221 */ /* 0x004fe20000000100 */
[----:B------:R-:W-:-:S03]  /*08b0*/  FSETP.GT.AND P0, PT, |R7|, 8.50705917302346158658e+37, PT ;  /* 0x7e8000000700780b */ /* 0x000fc60003f04200 */
[C---:B------:R-:W-:Y:S01]  /*08c0*/  FFMA R4, R13.reuse, R15, R12 ;  /* 0x0000000f0d047223 */ /* 0x040fe2000000000c */
[----:B------:R-:W-:Y:S01]  /*08d0*/  FMUL R13, R13, R13 ;  /* 0x0000000d0d0d7220 */ /* 0x000fe20000400000 */
[----:B------:R-:W-:Y:S01]  /*08e0*/  FSEL R18, R18, R7, P0 ;  /* 0x0000000712127208 */ /* 0x000fe20000000000 */
[----:B----4-:R-:W-:Y:S02]  /*08f0*/  FADD R16, R11, R16 ;  /* 0x000000100b107221 */ /* 0x010fe40000000000 */
[----:B------:R-:W-:Y:S01]  /*0900*/  FMUL R13, R0, R13 ;  /* 0x0000000d000d7220 */ /* 0x000fe20000400000 */
[----:B------:R-:W1:Y:S02]  /*0910*/  SHFL.BFLY PT, R11, R4, 0x1, 0x1f ;  /* 0x0c201f00040b7f89 */ /* 0x000e6400000e0000 */
[----:B------:R-:W-:Y:S01]  /*0920*/  @!P1 FMUL R18, R18, 16777216 ;  /* 0x4b80000012129820 */ /* 0x000fe20000400000 */
[----:B------:R-:W-:Y:S01]  /*0930*/  FFMA R13, R15, R13, R16 ;  /* 0x0000000d0f0d7223 */ /* 0x000fe20000000010 */
[----:B------:R-:W-:Y:S01]  /*0940*/  @P0 FMUL R5, R5, 0.25 ;  /* 0x3e80000005050820 */ /* 0x000fe20000400000 */
[----:B------:R-:W-:-:S03]  /*0950*/  LOP3.LUT P0, RZ, R14, 0xf, RZ, 0xc0, !PT ;  /* 0x0000000f0eff7812 */ /* 0x000fc6000780c0ff */
[----:B------:R-:W2:Y:S01]  /*0960*/  SHFL.BFLY PT, R0, R13, 0x1, 0x1f ;  /* 0x0c201f000d007f89 */ /* 0x000ea200000e0000 */
[----:B------:R-:W3:Y:S01]  /*0970*/  MUFU.RCP R18, R18 ;  /* 0x0000001200127308 */ /* 0x000ee20000001000 */
[----:B------:R-:W-:Y:S01]  /*0980*/  @!P1 FMUL R5, R5, 16777216 ;  /* 0x4b80000005059820 */ /* 0x000fe20000400000 */
[----:B------:R-:W-:Y:S02]  /*0990*/  FSETP.NEU.AND P1, PT, R7, RZ, PT ;  /* 0x000000ff0700720b */ /* 0x000fe40003f2d000 */
[----:B------:R-:W-:Y:S01]  /*09a0*/  ISETP.LT.AND P0, PT, R14, 0x10, !P0 ;  /* 0x000000100e00780c */ /* 0x000fe20004701270 */
[----:B-1----:R-:W-:Y:S01]  /*09b0*/  FADD R11, -R4, R11 ;  /* 0x0000000b040b7221 */ /* 0x002fe20000000100 */
[----:B---3--:R-:W-:-:S11]  /*09c0*/  FMUL R5, R18, R5 ;  /* 0x0000000512057220 */ /* 0x008fd60000400000 */
[----:B------:R-:W-:Y:S01]  /*09d0*/  @P0 STS [R10+UR4+0x80], R7 ;  /* 0x000080070a000988 */ /* 0x000fe20008000804 */
[----:B------:R-:W-:Y:S01]  /*09e0*/  FMUL R15, R11, R11 ;  /* 0x0000000b0b0f7220 */ /* 0x000fe20000400000 */
[----:B------:R-:W-:Y:S01]  /*09f0*/  FSEL R5, R5, RZ, P1 ;  /* 0x000000ff05057208 */ /* 0x000fe20000800000 */
[----:B--2---:R-:W-:Y:S02]  /*0a00*/  FADD R0, R13, R0 ;  /* 0x000000000d007221 */ /* 0x004fe40000000000 */
[----:B------:R-:W-:Y:S01]  /*0a10*/  FMUL R15, R6, R15 ;  /* 0x0000000f060f7220 */ /* 0x000fe20000400000 */
[----:B------:R-:W1:Y:S01]  /*0a20*/  LDC.64 R12, c[0x0][0x210] ;  /* 0x00008400ff0c7b82 */ /* 0x000e620000000a00 */
[----:B------:R-:W-:Y:S02]  /*0a30*/  FFMA R11, R11, R5, R4 ;  /* 0x000000050b0b7223 */ /* 0x000fe40000000004 */
[----:B------:R-:W-:Y:S01]  /*0a40*/  FFMA R15, R5, R15, R0 ;  /* 0x0000000f050f7223 */ /* 0x000fe20000000000 */
[----:B------:R-:W-:-:S02]  /*0a50*/  HFMA2.MMA R5, -RZ, RZ, 0.75, 0 ;  /* 0x3a000000ff057435 */ /* 0x000fc400000001ff */
[----:B------:R-:W-:Y:S04]  /*0a60*/  @P0 STS [R10+UR4], R11 ;  /* 0x0000000b0a000988 */ /* 0x000fe80008000804 */
[----:B------:R2:W-:Y:S01]  /*0a70*/  @P0 STS [R10+UR4+0x40], R15 ;  /* 0x0000400f0a000988 */ /* 0x0005e20008000804 */
[----:B------:R-:W-:Y:S01]  /*0a80*/  BAR.SYNC.DEFER_BLOCKING 0x0 ;  /* 0x0000000000007b1d */ /* 0x000fe20000010000 */
[----:B------:R-:W-:-:S07]  /*0a90*/  LOP3.LUT P0, RZ, R14, 0x1ff, RZ, 0xc0, !PT ;  /* 0x000001ff0eff7812 */ /* 0x000fce000780c0ff */
[----:B--2---:R-:W2:Y:S01]  /*0aa0*/  LDC.64 R10, c[0x0][0x220] ;  /* 0x00008800ff0a7b82 */ /* 0x004ea20000000a00 */
[----:B-1----:R-:W-:Y:S01]  /*0ab0*/  IMAD.WIDE R12, R9, 0x4, R12 ;  /* 0x00000004090c7825 */ /* 0x002fe200078e020c */
[----:B------:R-:W1:Y:S03]  /*0ac0*/  LDS R0, [UR4+0x40] ;  /* 0x00004004ff007984 */ /* 0x000e660008000800 */
[----:B-1----:R-:W-:Y:S02]  /*0ad0*/  FFMA R16, R0, R5, 1.00000001335143196e-10 ;  /* 0x2edbe6ff00107423 */ /* 0x002fe40000000005 */
[----:B------:R-:W1:Y:S02]  /*0ae0*/  LDS R0, [UR4] ;  /* 0x00000004ff007984 */ /* 0x000e640008000800 */
[----:B------:R-:W3:Y:S01]  /*0af0*/  MUFU.SQRT R17, R16 ;  /* 0x0000001000117308 */ /* 0x000ee20000002000 */
[----:B------:R-:W-:Y:S06]  /*0b00*/  BAR.SYNC.DEFER_BLOCKING 0x0 ;  /* 0x0000000000007b1d */ /* 0x000fec0000010000 */
[----:B---3--:R3:W-:Y:S04]  /*0b10*/  @!P0 STG.E desc[UR6][R12.64], R17 ;  /* 0x000000110c008986 */ /* 0x0087e8000c101906 */
[----:B------:R-:W1:Y:S01]  /*0b20*/  LDG.E.EF.128 R4, desc[UR6][R2.64] ;  /* 0x0000000602047981 */ /* 0x000e62000c0e1d00 */
[C---:B------:R-:W-:Y:S01]  /*0b30*/  FSETP.GT.AND P0, PT, R17.reuse, 8.50705917302346158658e+37, PT ;  /* 0x7e8000001100780b */ /* 0x040fe20003f04000 */
[----:B--2---:R-:W-:Y:S01]  /*0b40*/  IMAD.WIDE R8, R8, 0x4, R10 ;  /* 0x0000000408087825 */ /* 0x004fe200078e020a */
[----:B------:R-:W-:-:S11]  /*0b50*/  FSETP.GEU.AND P1, PT, R17, 1.175494350822287508e-38, PT ;  /* 0x008000001100780b */ /* 0x000fd60003f2e000 */
[----:B---3--:R-:W-:-:S04]  /*0b60*/  @P0 FMUL R17, R17, 0.25 ;  /* 0x3e80000011110820 */ /* 0x008fc80000400000 */
[----:B------:R-:W-:-:S04]  /*0b70*/  @!P1 FMUL R17, R17, 16777216 ;  /* 0x4b80000011119820 */ /* 0x000fc80000400000 */
[----:B------:R-:W2:Y:S01]  /*0b80*/  MUFU.RCP R15, R17 ;  /* 0x00000011000f7308 */ /* 0x000ea20000001000 */
[C---:B-1----:R-:W-:Y:S01]  /*0b90*/  FADD R4, -R0.reuse, R4 ;  /* 0x0000000400047221 */ /* 0x042fe20000000100 */
[C---:B------:R-:W-:Y:S01]  /*0ba0*/  FADD R5, -R0.reuse, R5 ;  /* 0x0000000500057221 */ /* 0x040fe20000000100 */
[C---:B------:R-:W-:Y:S01]  /*0bb0*/  FADD R6, -R0.reuse, R6 ;  /* 0x0000000600067221 */ /* 0x040fe20000000100 */
[----:B------:R-:W-:Y:S01]  /*0bc0*/  FADD R0, -R0, R7 ;  /* 0x0000000700007221 */ /* 0x000fe20000000100 */
[----:B------:R-:W-:Y:S01]  /*0bd0*/  @P0 FMUL R4, R4, 0.25 ;  /* 0x3e80000004040820 */ /* 0x000fe20000400000 */
[----:B------:R-:W-:Y:S01]  /*0be0*/  @P0 FMUL R5, R5, 0.25 ;  /* 0x3e80000005050820 */ /* 0x000fe20000400000 */
[----:B------:R-:W-:Y:S01]  /*0bf0*/  @P0 FMUL R6, R6, 0.25 ;  /* 0x3e80000006060820 */ /* 0x000fe20000400000 */
[----:B------:R-:W-:Y:S01]  /*0c00*/  @P0 FMUL R0, R0, 0.25 ;  /* 0x3e80000000000820 */ /* 0x000fe20000400000 */
[----:B------:R-:W-:Y:S01]  /*0c10*/  @!P1 FMUL R4, R4, 16777216 ;  /* 0x4b80000004049820 */ /* 0x000fe20000400000 */
[----:B------:R-:W-:Y:S01]  /*0c20*/  @!P1 FMUL R5, R5, 16777216 ;  /* 0x4b80000005059820 */ /* 0x000fe20000400000 */
[----:B------:R-:W-:Y:S01]  /*0c30*/  @!P1 FMUL R6, R6, 16777216 ;  /* 0x4b80000006069820 */ /* 0x000fe20000400000 */
[----:B------:R-:W-:Y:S01]  /*0c40*/  @!P1 FMUL R0, R0, 16777216 ;  /* 0x4b80000000009820 */ /* 0x000fe20000400000 */
[C---:B--2---:R-:W-:Y:S01]  /*0c50*/  FMUL R4, R15.reuse, R4 ;  /* 0x000000040f047220 */ /* 0x044fe20000400000 */
[C---:B------:R-:W-:Y:S01]  /*0c60*/  FMUL R5, R15.reuse, R5 ;  /* 0x000000050f057220 */ /* 0x040fe20000400000 */
[C---:B------:R-:W-:Y:S01]  /*0c70*/  FMUL R6, R15.reuse, R6 ;  /* 0x000000060f067220 */ /* 0x040fe20000400000 */
[----:B------:R-:W-:-:S05]  /*0c80*/  FMUL R7, R15, R0 ;  /* 0x000000000f077220 */ /* 0x000fca0000400000 */
[----:B------:R-:W-:Y:S01]  /*0c90*/  STG.E.128 desc[UR6][R8.64], R4 ;  /* 0x0000000408007986 */ /* 0x000fe2000c101d06 */
[----:B------:R-:W-:Y:S05]  /*0ca0*/  EXIT ;  /* 0x000000000000794d */ /* 0x000fea0003800000 */
.L_x_0:
[----:B------:R-:W-:-:S00]  /*0cb0*/  BRA `(.L_x_0) ;  /* 0xfffffffc00fc7947 */ /* 0x000fc0000383ffff */
[----:B------:R-:W-:-:S00]  /*0cc0*/  NOP ;  /* 0x0000000000007918 */ /* 0x000fc00000000000 */
        /* <DEDUP_REMOVED lines=11> */
.L_x_1:


//--------------------- .nv.global.init           --------------------------
	.section	.nv.global.init,"aw",@progbits
.nv.global.init:
	.type		_$_str,@object
	.size		_$_str,(_$_str_$_2 - _$_str)
_$_str:
        /*0000*/ 	.byte	0x5f, 0x5f, 0x43, 0x55, 0x44, 0x41, 0x5f, 0x46, 0x54, 0x5a, 0x00
	.type		_$_str_$_2,@object
	.size		_$_str_$_2,(.L_1 - _$_str_$_2)
_$_str_$_2:
        /*000b*/ 	.byte	0x5f, 0x5f, 0x43, 0x55, 0x44, 0x41, 0x5f, 0x50, 0x52, 0x45, 0x43, 0x5f, 0x53, 0x51, 0x52, 0x54
        /*001b*/ 	.byte	0x00
.L_1:


//--------------------- .nv.shared.triton_red_fused_add_div_sqrt_sub_var_mean_49 --------------------------
	.section	.nv.shared.triton_red_fused_add_div_sqrt_sub_var_mean_49,"aw",@nobits
	.sectionflags	@""
	.align	16
	.zero		1024


//--------------------- .nv.constant0.triton_red_fused_add_div_sqrt_sub_var_mean_49 --------------------------
	.section	.nv.constant0.triton_red_fused_add_div_sqrt_sub_var_mean_49,"a",@progbits
	.sectionflags	@""
	.align	4
.nv.constant0.triton_red_fused_add_div_sqrt_sub_var_mean_49:
	.zero		560
